//
// Generated by NVIDIA NVVM Compiler
//
// Compiler Build ID: CL-36424714
// Cuda compilation tools, release 13.0, V13.0.88
// Based on NVVM 20.0.0
//

.version 9.0
.target sm_100
.address_size 64

	// .globl	_Z9genRandomPyd

.visible .entry _Z9genRandomPyd(
	.param .u64 .ptr .align 1 _Z9genRandomPyd_param_0,
	.param .f64 _Z9genRandomPyd_param_1
)
{
	.reg .b32 	%r<13>;
	.reg .b64 	%rd<6>;
	.reg .b64 	%fd<4>;

	ld.param.u64 	%rd1, [_Z9genRandomPyd_param_0];
	ld.param.f64 	%fd1, [_Z9genRandomPyd_param_1];
	cvta.to.global.u64 	%rd2, %rd1;
	mov.u32 	%r1, %ntid.x;
	mov.u32 	%r2, %ctaid.x;
	mov.u32 	%r3, %tid.x;
	mad.lo.s32 	%r4, %r1, %r2, %r3;
	mad.lo.s32 	%r5, %r4, 3, 5;
	mul.hi.s32 	%r6, %r5, -1840700269;
	add.s32 	%r7, %r6, %r5;
	shr.u32 	%r8, %r7, 31;
	shr.s32 	%r9, %r7, 2;
	add.s32 	%r10, %r9, %r8;
	mul.lo.s32 	%r11, %r10, 7;
	sub.s32 	%r12, %r5, %r11;
	cvt.rn.f64.s32 	%fd2, %r12;
	mul.f64 	%fd3, %fd1, %fd2;
	cvt.rzi.u64.f64 	%rd3, %fd3;
	mul.wide.s32 	%rd4, %r4, 8;
	add.s64 	%rd5, %rd2, %rd4;
	st.global.u64 	[%rd5], %rd3;
	ret;

}


// ===== COMPILED SASS (sm_100) =====

	.target	sm_100

	.elftype	@"ET_EXEC"


//--------------------- .note.nv.tkinfo           --------------------------
	.section	.note.nv.tkinfo,"",@"SHT_NOTE"
	.sectionflags	@"SHF_NOTE_NV_TKINFO"
	.tkinfo
        /*0018*/ 	.word	0x00000002
        /*0030*/ 	.string	""
        /*0030*/ 	.string	"ptxas"
        /*0030*/ 	.string	"Cuda compilation tools, release 13.0, V13.0.88"
        /*0030*/ 	.string	"Build cuda_13.0.r13.0/compiler.36424714_0"
        /*0030*/ 	.string	"-arch sm_100 -m 64 "



//--------------------- .note.nv.cuinfo           --------------------------
	.section	.note.nv.cuinfo,"",@"SHT_NOTE"
	.sectionflags	@"SHF_NOTE_NV_CUINFO"
        /*0018*/ 	.short	0x0002
        /*001a*/ 	.short	0x0064
        /*001c*/ 	.short	0x0082
	.zero		2


//--------------------- .nv.info                  --------------------------
	.section	.nv.info,"",@"SHT_CUDA_INFO"
	.align	4


	//----- nvinfo : EIATTR_REGCOUNT
	.align		4
        /*0000*/ 	.byte	0x04, 0x2f
        /*0002*/ 	.short	(.L_1 - .L_0)
	.align		4
.L_0:
        /*0004*/ 	.word	index@(_Z9genRandomPyd)
        /*0008*/ 	.word	0x0000000c


	//----- nvinfo : EIATTR_FRAME_SIZE
	.align		4
.L_1:
        /*000c*/ 	.byte	0x04, 0x11
        /*000e*/ 	.short	(.L_3 - .L_2)
	.align		4
.L_2:
        /*0010*/ 	.word	index@(_Z9genRandomPyd)
        /*0014*/ 	.word	0x00000000


	//----- nvinfo : EIATTR_MIN_STACK_SIZE
	.align		4
.L_3:
        /*0018*/ 	.byte	0x04, 0x12
        /*001a*/ 	.short	(.L_5 - .L_4)
	.align		4
.L_4:
        /*001c*/ 	.word	index@(_Z9genRandomPyd)
        /*0020*/ 	.word	0x00000000
.L_5:


//--------------------- .nv.compat                --------------------------
	.section	.nv.compat,"",@"SHT_CUDA_COMPAT_INFO"
	.align	4
        /*0000*/ 	.byte	0x02, 0x09, 0x00, 0x00, 0x02, 0x02, 0x01, 0x00, 0x02, 0x05, 0x05, 0x00, 0x03, 0x07, 0x01, 0x01
        /*0010*/ 	.byte	0x02, 0x03, 0x00, 0x00, 0x02, 0x06, 0x01, 0x00, 0x04, 0x0b, 0x08, 0x00, 0x01, 0x00, 0x00, 0x00
        /*0020*/ 	.byte	0x00, 0x00, 0x00, 0x00


//--------------------- .nv.info._Z9genRandomPyd  --------------------------
	.section	.nv.info._Z9genRandomPyd,"",@"SHT_CUDA_INFO"
	.sectionflags	@""
	.align	4


	//----- nvinfo : EIATTR_CUDA_API_VERSION
	.align		4
        /*0000*/ 	.byte	0x04, 0x37
        /*0002*/ 	.short	(.L_7 - .L_6)
.L_6:
        /*0004*/ 	.word	0x00000082


	//----- nvinfo : EIATTR_KPARAM_INFO
	.align		4
.L_7:
        /*0008*/ 	.byte	0x04, 0x17
        /*000a*/ 	.short	(.L_9 - .L_8)
.L_8:
        /*000c*/ 	.word	0x00000000
        /*0010*/ 	.short	0x0001
        /*0012*/ 	.short	0x0008
        /*0014*/ 	.byte	0x00, 0xf0, 0x21, 0x00


	//----- nvinfo : EIATTR_KPARAM_INFO
	.align		4
.L_9:
        /*0018*/ 	.byte	0x04, 0x17
        /*001a*/ 	.short	(.L_11 - .L_10)
.L_10:
        /*001c*/ 	.word	0x00000000
        /*0020*/ 	.short	0x0000
        /*0022*/ 	.short	0x0000
        /*0024*/ 	.byte	0x00, 0xf5, 0x21, 0x00


	//----- nvinfo : EIATTR_SPARSE_MMA_MASK
	.align		4
.L_11:
        /*0028*/ 	.byte	0x03, 0x50
        /*002a*/ 	.short	0x0000


	//----- nvinfo : EIATTR_MAXREG_COUNT
	.align		4
        /*002c*/ 	.byte	0x03, 0x1b
        /*002e*/ 	.short	0x00ff


	//----- nvinfo : EIATTR_MERCURY_ISA_VERSION
	.align		4
        /*0030*/ 	.byte	0x03, 0x5f
        /*0032*/ 	.short	0x0101


	//----- nvinfo : EIATTR_VRC_CTA_INIT_COUNT
	.align		4
        /*0034*/ 	.byte	0x02, 0x4a
	.zero		1
	.zero		1


	//----- nvinfo : EIATTR_EXIT_INSTR_OFFSETS
	.align		4
        /*0038*/ 	.byte	0x04, 0x1c
        /*003a*/ 	.short	(.L_13 - .L_12)


	//   ....[0]....
.L_12:
        /*003c*/ 	.word	0x00000140


	//----- nvinfo : EIATTR_CBANK_PARAM_SIZE
	.align		4
.L_13:
        /*0040*/ 	.byte	0x03, 0x19
        /*0042*/ 	.short	0x0010


	//----- nvinfo : EIATTR_PARAM_CBANK
	.align		4
        /*0044*/ 	.byte	0x04, 0x0a
        /*0046*/ 	.short	(.L_15 - .L_14)
	.align		4
.L_14:
        /*0048*/ 	.word	index@(.nv.constant0._Z9genRandomPyd)
        /*004c*/ 	.short	0x0380
        /*004e*/ 	.short	0x0010


	//----- nvinfo : EIATTR_SW_WAR
	.align		4
.L_15:
        /*0050*/ 	.byte	0x04, 0x36
        /*0052*/ 	.short	(.L_17 - .L_16)
.L_16:
        /*0054*/ 	.word	0x00000008
.L_17:


//--------------------- .nv.callgraph             --------------------------
	.section	.nv.callgraph,"",@"SHT_CUDA_CALLGRAPH"
	.align	4
	.sectionentsize	8
	.align		4
        /*0000*/ 	.word	0x00000000
	.align		4
        /*0004*/ 	.word	0xffffffff
	.align		4
        /*0008*/ 	.word	0x00000000
	.align		4
        /*000c*/ 	.word	0xfffffffe
	.align		4
        /*0010*/ 	.word	0x00000000
	.align		4
        /*0014*/ 	.word	0xfffffffd
	.align		4
        /*0018*/ 	.word	0x00000000
	.align		4
        /*001c*/ 	.word	0xfffffffc


//--------------------- .text._Z9genRandomPyd     --------------------------
	.section	.text._Z9genRandomPyd,"ax",@progbits
	.align	128
        .global         _Z9genRandomPyd
        .type           _Z9genRandomPyd,@function
        .size           _Z9genRandomPyd,(.L_x_1 - _Z9genRandomPyd)
        .other          _Z9genRandomPyd,@"STO_CUDA_ENTRY STV_DEFAULT"
_Z9genRandomPyd:
.text._Z9genRandomPyd:
[----:B------:R-:W-:Y:S01]  /*0000*/  LDC R1, c[0x0][0x37c] ;  /* 0x0000df00ff017b82 */ /* 0x000fe20000000800 */
[----:B------:R-:W0:Y:S01]  /*0010*/  S2R R9, SR_CTAID.X ;  /* 0x0000000000097919 */ /* 0x000e220000002500 */
[----:B------:R-:W0:Y:S01]  /*0020*/  LDCU UR4, c[0x0][0x360] ;  /* 0x00006c00ff0477ac */ /* 0x000e220008000800 */
[----:B------:R-:W-:-:S05]  /*0030*/  HFMA2 R2, -RZ, RZ, 0, 1.78813934326171875e-07 ;  /* 0x00000003ff027431 */ /* 0x000fca00000001ff */
[----:B------:R-:W1:Y:S01]  /*0040*/  LDC.64 R4, c[0x0][0x388] ;  /* 0x0000e200ff047b82 */ /* 0x000e620000000a00 */
[----:B------:R-:W0:Y:S02]  /*0050*/  S2R R0, SR_TID.X ;  /* 0x0000000000007919 */ /* 0x000e240000002100 */
[----:B0-----:R-:W-:Y:S01]  /*0060*/  IMAD R9, R9, UR4, R0 ;  /* 0x0000000409097c24 */ /* 0x001fe2000f8e0200 */
[----:B------:R-:W0:Y:S03]  /*0070*/  LDCU.64 UR4, c[0x0][0x358] ;  /* 0x00006b00ff0477ac */ /* 0x000e260008000a00 */
[----:B------:R-:W-:Y:S01]  /*0080*/  IMAD R3, R9, R2, 0x5 ;  /* 0x0000000509037424 */ /* 0x000fe200078e0202 */
[----:B------:R-:W-:-:S05]  /*0090*/  MOV R2, RZ ;  /* 0x000000ff00027202 */ /* 0x000fca0000000f00 */
[----:B------:R-:W-:-:S05]  /*00a0*/  IMAD.HI R0, R3, -0x6db6db6d, R2 ;  /* 0x9249249303007827 */ /* 0x000fca00078e0202 */
[----:B------:R-:W-:-:S04]  /*00b0*/  SHF.R.U32.HI R7, RZ, 0x1f, R0 ;  /* 0x0000001fff077819 */ /* 0x000fc80000011600 */
[----:B------:R-:W-:-:S05]  /*00c0*/  LEA.HI.SX32 R7, R0, R7, 0x1e ;  /* 0x0000000700077211 */ /* 0x000fca00078ff2ff */
[----:B------:R-:W-:Y:S02]  /*00d0*/  IMAD R0, R7, -0x7, R3 ;  /* 0xfffffff907007824 */ /* 0x000fe400078e0203 */
[----:B------:R-:W2:Y:S02]  /*00e0*/  LDC.64 R6, c[0x0][0x380] ;  /* 0x0000e000ff067b82 */ /* 0x000ea40000000a00 */
[----:B------:R-:W1:Y:S02]  /*00f0*/  I2F.F64 R2, R0 ;  /* 0x0000000000027312 */ /* 0x000e640000201c00 */
[----:B-1----:R-:W-:Y:S01]  /*0100*/  DMUL R2, R2, R4 ;  /* 0x0000000402027228 */ /* 0x002fe20000000000 */
[----:B--2---:R-:W-:-:S09]  /*0110*/  IMAD.WIDE R4, R9, 0x8, R6 ;  /* 0x0000000809047825 */ /* 0x004fd200078e0206 */
[----:B------:R-:W0:Y:S02]  /*0120*/  F2I.U64.F64.TRUNC R2, R2 ;  /* 0x0000000200027311 */ /* 0x000e24000030d800 */
[----:B0-----:R-:W-:Y:S01]  /*0130*/  STG.E.64 desc[UR4][R4.64], R2 ;  /* 0x0000000204007986 */ /* 0x001fe2000c101b04 */
[----:B------:R-:W-:Y:S05]  /*0140*/  EXIT ;  /* 0x000000000000794d */ /* 0x000fea0003800000 */
.L_x_0:
[----:B------:R-:W-:-:S00]  /*0150*/  BRA `(.L_x_0) ;  /* 0xfffffffc00fc7947 */ /* 0x000fc0000383ffff */
[----:B------:R-:W-:-:S00]  /*0160*/  NOP ;  /* 0x0000000000007918 */ /* 0x000fc00000000000 */
        /* <DEDUP_REMOVED lines=9> */
.L_x_1:


//--------------------- .nv.shared.reserved.0     --------------------------
	.section	.nv.shared.reserved.0,"aw",@nobits
	.weak		__nv_reservedSMEM_offset_0_alias
	.size		__nv_reservedSMEM_offset_0_alias, 0, 64
	.other		__nv_reservedSMEM_offset_0_alias,@"STO_CUDA_RESERVED_SHARED STV_DEFAULT"
__nv_reservedSMEM_offset_0_alias:
	.zero		0
	.zero		64


//--------------------- .nv.constant0._Z9genRandomPyd --------------------------
	.section	.nv.constant0._Z9genRandomPyd,"a",@progbits
	.sectionflags	@""
	.align	4
.nv.constant0._Z9genRandomPyd:
	.zero		912


//--------------------- SYMBOLS --------------------------

	.type		.nv.reservedSmem.offset0,@object
	.size		.nv.reservedSmem.offset0,0x4
